	.headerflags	@"EF_CUDA_TEXMODE_UNIFIED EF_CUDA_64BIT_ADDRESS EF_CUDA_ACCELERATORS EF_CUDA_SM90 EF_CUDA_VIRTUAL_SM(EF_CUDA_SM90)"
	.elftype	@"ET_EXEC"


//--------------------- .nv.info                  --------------------------
	.section	.nv.info,"",@"SHT_CUDA_INFO"
	.align	4


	//----- nvinfo : EIATTR_REGCOUNT
	.align		4
        /*0000*/ 	.byte	0x04, 0x2f
        /*0002*/ 	.short	(.L_3 - .L_2)
	.align		4
.L_2:
        /*0004*/ 	.word	index@(triton_poi_fused__native_batch_norm_legit_no_training_add_native_batch_norm_backward_relu_20)
        /*0008*/ 	.word	0x00000025


	//----- nvinfo : EIATTR_MIN_STACK_SIZE
	.align		4
.L_3:
        /*000c*/ 	.byte	0x04, 0x12
        /*000e*/ 	.short	(.L_5 - .L_4)
	.align		4
.L_4:
        /*0010*/ 	.word	index@(triton_poi_fused__native_batch_norm_legit_no_training_add_native_batch_norm_backward_relu_20)
        /*0014*/ 	.word	0x00000000


	//----- nvinfo : EIATTR_FRAME_SIZE
	.align		4
.L_5:
        /*0018*/ 	.byte	0x04, 0x11
        /*001a*/ 	.short	(.L_7 - .L_6)
	.align		4
.L_6:
        /*001c*/ 	.word	index@(triton_poi_fused__native_batch_norm_legit_no_training_add_native_batch_norm_backward_relu_20)
        /*0020*/ 	.word	0x00000000


	//----- nvinfo : EIATTR_MIN_STACK_SIZE
	.align		4
.L_7:
        /*0024*/ 	.byte	0x04, 0x12
        /*0026*/ 	.short	(.L_9 - .L_8)
	.align		4
.L_8:
        /*0028*/ 	.word	index@(triton_poi_fused__native_batch_norm_legit_no_training_add_native_batch_norm_backward_relu_20)
        /*002c*/ 	.word	0x00000000
.L_9:


//--------------------- .nv.info.triton_poi_fused__native_batch_norm_legit_no_training_add_native_batch_norm_backward_relu_20 --------------------------
	.section	.nv.info.triton_poi_fused__native_batch_norm_legit_no_training_add_native_batch_norm_backward_relu_20,"",@"SHT_CUDA_INFO"
	.sectionflags	@""
	.align	4


	//----- nvinfo : EIATTR_CUDA_API_VERSION
	.align		4
        /*0000*/ 	.byte	0x04, 0x37
        /*0002*/ 	.short	(.L_11 - .L_10)
.L_10:
        /*0004*/ 	.word	0x0000007c


	//----- nvinfo : EIATTR_KPARAM_INFO
	.align		4
.L_11:
        /*0008*/ 	.byte	0x04, 0x17
        /*000a*/ 	.short	(.L_13 - .L_12)
.L_12:
        /*000c*/ 	.word	0x00000000
        /*0010*/ 	.short	0x0008
        /*0012*/ 	.short	0x0040
        /*0014*/ 	.byte	0x00, 0xf0, 0x11, 0x00


	//----- nvinfo : EIATTR_KPARAM_INFO
	.align		4
.L_13:
        /*0018*/ 	.byte	0x04, 0x17
        /*001a*/ 	.short	(.L_15 - .L_14)
.L_14:
        /*001c*/ 	.word	0x00000000
        /*0020*/ 	.short	0x0007
        /*0022*/ 	.short	0x0038
        /*0024*/ 	.byte	0x00, 0xf4, 0x21, 0x00


	//----- nvinfo : EIATTR_KPARAM_INFO
	.align		4
.L_15:
        /*0028*/ 	.byte	0x04, 0x17
        /*002a*/ 	.short	(.L_17 - .L_16)
.L_16:
        /*002c*/ 	.word	0x00000000
        /*0030*/ 	.short	0x0006
        /*0032*/ 	.short	0x0030
        /*0034*/ 	.byte	0x00, 0xf4, 0x21, 0x00


	//----- nvinfo : EIATTR_KPARAM_INFO
	.align		4
.L_17:
        /*0038*/ 	.byte	0x04, 0x17
        /*003a*/ 	.short	(.L_19 - .L_18)
.L_18:
        /*003c*/ 	.word	0x00000000
        /*0040*/ 	.short	0x0005
        /*0042*/ 	.short	0x0028
        /*0044*/ 	.byte	0x00, 0xf4, 0x21, 0x00


	//----- nvinfo : EIATTR_KPARAM_INFO
	.align		4
.L_19:
        /*0048*/ 	.byte	0x04, 0x17
        /*004a*/ 	.short	(.L_21 - .L_20)
.L_20:
        /*004c*/ 	.word	0x00000000
        /*0050*/ 	.short	0x0004
        /*0052*/ 	.short	0x0020
        /*0054*/ 	.byte	0x00, 0xf4, 0x21, 0x00


	//----- nvinfo : EIATTR_KPARAM_INFO
	.align		4
.L_21:
        /*0058*/ 	.byte	0x04, 0x17
        /*005a*/ 	.short	(.L_23 - .L_22)
.L_22:
        /*005c*/ 	.word	0x00000000
        /*0060*/ 	.short	0x0003
        /*0062*/ 	.short	0x0018
        /*0064*/ 	.byte	0x00, 0xf4, 0x21, 0x00


	//----- nvinfo : EIATTR_KPARAM_INFO
	.align		4
.L_23:
        /*0068*/ 	.byte	0x04, 0x17
        /*006a*/ 	.short	(.L_25 - .L_24)
.L_24:
        /*006c*/ 	.word	0x00000000
        /*0070*/ 	.short	0x0002
        /*0072*/ 	.short	0x0010
        /*0074*/ 	.byte	0x00, 0xf4, 0x21, 0x00


	//----- nvinfo : EIATTR_KPARAM_INFO
	.align		4
.L_25:
        /*0078*/ 	.byte	0x04, 0x17
        /*007a*/ 	.short	(.L_27 - .L_26)
.L_26:
        /*007c*/ 	.word	0x00000000
        /*0080*/ 	.short	0x0001
        /*0082*/ 	.short	0x0008
        /*0084*/ 	.byte	0x00, 0xf4, 0x21, 0x00


	//----- nvinfo : EIATTR_KPARAM_INFO
	.align		4
.L_27:
        /*0088*/ 	.byte	0x04, 0x17
        /*008a*/ 	.short	(.L_29 - .L_28)
.L_28:
        /*008c*/ 	.word	0x00000000
        /*0090*/ 	.short	0x0000
        /*0092*/ 	.short	0x0000
        /*0094*/ 	.byte	0x00, 0xf4, 0x21, 0x00


	//----- nvinfo : EIATTR_SPARSE_MMA_MASK
	.align		4
.L_29:
        /*0098*/ 	.byte	0x03, 0x50
        /*009a*/ 	.short	0x0000


	//----- nvinfo : EIATTR_MAXREG_COUNT
	.align		4
        /*009c*/ 	.byte	0x03, 0x1b
        /*009e*/ 	.short	0x00ff


	//----- nvinfo : EIATTR_EXIT_INSTR_OFFSETS
	.align		4
        /*00a0*/ 	.byte	0x04, 0x1c
        /*00a2*/ 	.short	(.L_31 - .L_30)


	//   ....[0]....
.L_30:
        /*00a4*/ 	.word	0x00000b50


	//----- nvinfo : EIATTR_REQNTID
	.align		4
.L_31:
        /*00a8*/ 	.byte	0x04, 0x10
        /*00aa*/ 	.short	(.L_33 - .L_32)
.L_32:
        /*00ac*/ 	.word	0x00000080
        /*00b0*/ 	.word	0x00000001
        /*00b4*/ 	.word	0x00000001


	//----- nvinfo : EIATTR_CBANK_PARAM_SIZE
	.align		4
.L_33:
        /*00b8*/ 	.byte	0x03, 0x19
        /*00ba*/ 	.short	0x0044


	//----- nvinfo : EIATTR_PARAM_CBANK
	.align		4
        /*00bc*/ 	.byte	0x04, 0x0a
        /*00be*/ 	.short	(.L_35 - .L_34)
	.align		4
.L_34:
        /*00c0*/ 	.word	index@(.nv.constant0.triton_poi_fused__native_batch_norm_legit_no_training_add_native_batch_norm_backward_relu_20)
        /*00c4*/ 	.short	0x0210
        /*00c6*/ 	.short	0x0044


	//----- nvinfo : EIATTR_SW_WAR
	.align		4
.L_35:
        /*00c8*/ 	.byte	0x04, 0x36
        /*00ca*/ 	.short	(.L_37 - .L_36)
.L_36:
        /*00cc*/ 	.word	0x00000008
.L_37:


//--------------------- .nv.callgraph             --------------------------
	.section	.nv.callgraph,"",@"SHT_CUDA_CALLGRAPH"
	.align	4
	.sectionentsize	8
	.align		4
        /*0000*/ 	.word	0x00000000
	.align		4
        /*0004*/ 	.word	0xffffffff
	.align		4
        /*0008*/ 	.word	0x00000000
	.align		4
        /*000c*/ 	.word	0xfffffffe
	.align		4
        /*0010*/ 	.word	0x00000000
	.align		4
        /*0014*/ 	.word	0xfffffffd
	.align		4
        /*0018*/ 	.word	0x00000000
	.align		4
        /*001c*/ 	.word	0xfffffffc


//--------------------- .nv.constant4             --------------------------
	.section	.nv.constant4,"a",@progbits
	.align	8
	.align		8
.nv.constant4:
        /*0000*/ 	.dword	_$_str
	.align		8
        /*0008*/ 	.dword	_$_str_$_2


//--------------------- .text.triton_poi_fused__native_batch_norm_legit_no_training_add_native_batch_norm_backward_relu_20 --------------------------
	.section	.text.triton_poi_fused__native_batch_norm_legit_no_training_add_native_batch_norm_backward_relu_20,"ax",@progbits
	.align	128
        .global         triton_poi_fused__native_batch_norm_legit_no_training_add_native_batch_norm_backward_relu_20
        .type           triton_poi_fused__native_batch_norm_legit_no_training_add_native_batch_norm_backward_relu_20,@function
        .size           triton_poi_fused__native_batch_norm_legit_no_training_add_native_batch_norm_backward_relu_20,(.L_x_1 - triton_poi_fused__native_batch_norm_legit_no_training_add_native_batch_norm_backward_relu_20)
        .other          triton_poi_fused__native_batch_norm_legit_no_training_add_native_batch_norm_backward_relu_20,@"STO_CUDA_ENTRY STV_DEFAULT"
triton_poi_fused__native_batch_norm_legit_no_training_add_native_batch_norm_backward_relu_20:
.text.triton_poi_fused__native_batch_norm_legit_no_training_add_native_batch_norm_backward_relu_20:
[----:B------:R-:W-:Y:S01]  /*0000*/  LDC R1, c[0x0][0x28] ;  /* 0x00000a00ff017b82 */ /* 0x000fe20000000800 */
[----:B------:R-:W1:Y:S07]  /*0010*/  S2R R0, SR_TID.X ;  /* 0x0000000000007919 */ /* 0x000e6e0000002100 */
[----:B------:R-:W2:Y:S01]  /*0020*/  LDC.64 R16, c[0x0][0x210] ;  /* 0x00008400ff107b82 */ /* 0x000ea20000000a00 */
[----:B------:R-:W-:Y:S01]  /*0030*/  ULDC.64 UR4, c[0x0][0x208] ;  /* 0x0000820000047ab9 */ /* 0x000fe20000000a00 */
[----:B------:R-:W3:Y:S06]  /*0040*/  S2R R3, SR_CTAID.X ;  /* 0x0000000000037919 */ /* 0x000eec0000002500 */
[----:B------:R-:W4:Y:S08]  /*0050*/  LDC.64 R18, c[0x0][0x218] ;  /* 0x00008600ff127b82 */ /* 0x000f300000000a00 */
[----:B------:R-:W5:Y:S08]  /*0060*/  LDC.64 R28, c[0x0][0x228] ;  /* 0x00008a00ff1c7b82 */ /* 0x000f700000000a00 */
[----:B------:R-:W5:Y:S01]  /*0070*/  LDC.64 R32, c[0x0][0x220] ;  /* 0x00008800ff207b82 */ /* 0x000f620000000a00 */
[----:B-1----:R-:W-:-:S04]  /*0080*/  SHF.L.U32 R0, R0, 0x2, RZ ;  /* 0x0000000200007819 */ /* 0x002fc800000006ff */
[----:B------:R-:W-:-:S04]  /*0090*/  LOP3.LUT R0, R0, 0x1fc, RZ, 0xc0, !PT ;  /* 0x000001fc00007812 */ /* 0x000fc800078ec0ff */
[----:B---3--:R-:W-:-:S05]  /*00a0*/  LEA R0, R3, R0, 0xa ;  /* 0x0000000003007211 */ /* 0x008fca00078e50ff */
[----:B--2---:R-:W-:-:S04]  /*00b0*/  IMAD.WIDE R16, R0, 0x4, R16 ;  /* 0x0000000400107825 */ /* 0x004fc800078e0210 */
[C---:B----4-:R-:W-:Y:S01]  /*00c0*/  IMAD.WIDE R18, R0.reuse, 0x4, R18 ;  /* 0x0000000400127825 */ /* 0x050fe200078e0212 */
[----:B------:R-:W2:Y:S04]  /*00d0*/  LDG.E.128 R12, desc[UR4][R16.64] ;  /* 0x00000004100c7981 */ /* 0x000ea8000c1e1d00 */
[----:B------:R-:W2:Y:S01]  /*00e0*/  LDG.E.128 R20, desc[UR4][R18.64] ;  /* 0x0000000412147981 */ /* 0x000ea2000c1e1d00 */
[----:B------:R-:W-:-:S03]  /*00f0*/  IMAD.HI R3, R0, 0x66666667, RZ ;  /* 0x6666666700037827 */ /* 0x000fc600078e02ff */
[----:B------:R5:W3:Y:S02]  /*0100*/  LDG.E.128 R4, desc[UR4][R16.64+0x800] ;  /* 0x0008000410047981 */ /* 0x000ae4000c1e1d00 */
[----:B------:R-:W-:Y:S02]  /*0110*/  SHF.R.U32.HI R24, RZ, 0x1f, R3 ;  /* 0x0000001fff187819 */ /* 0x000fe40000011603 */
[----:B------:R-:W3:Y:S01]  /*0120*/  LDG.E.128 R8, desc[UR4][R18.64+0x800] ;  /* 0x0008000412087981 */ /* 0x000ee2000c1e1d00 */
[----:B------:R-:W-:Y:S02]  /*0130*/  IADD3 R2, R0, 0x200, RZ ;  /* 0x0000020000027810 */ /* 0x000fe40007ffe0ff */
[----:B------:R-:W-:-:S03]  /*0140*/  LEA.HI.SX32 R3, R3, R24, 0x19 ;  /* 0x0000001803037211 */ /* 0x000fc600078fcaff */
[----:B------:R-:W-:-:S04]  /*0150*/  IMAD.HI R25, R2, 0x66666667, RZ ;  /* 0x6666666702197827 */ /* 0x000fc800078e02ff */
[----:B------:R-:W-:Y:S01]  /*0160*/  IMAD R3, R3, -0x140, R0 ;  /* 0xfffffec003037824 */ /* 0x000fe200078e0200 */
[----:B------:R-:W-:-:S03]  /*0170*/  SHF.R.U32.HI R24, RZ, 0x1f, R25 ;  /* 0x0000001fff187819 */ /* 0x000fc60000011619 */
[----:B-----5:R-:W-:Y:S01]  /*0180*/  IMAD.WIDE R16, R3, 0x4, R28 ;  /* 0x0000000403107825 */ /* 0x020fe200078e021c */
[----:B------:R-:W-:-:S05]  /*0190*/  LEA.HI.SX32 R25, R25, R24, 0x19 ;  /* 0x0000001819197211 */ /* 0x000fca00078fcaff */
[----:B------:R-:W4:Y:S01]  /*01a0*/  LDG.E.EL.128 R16, desc[UR4][R16.64] ;  /* 0x0000000410107981 */ /* 0x000f22000c2e1d00 */
[----:B------:R-:W-:Y:S02]  /*01b0*/  IMAD R2, R25, -0x140, R2 ;  /* 0xfffffec019027824 */ /* 0x000fe400078e0202 */
[----:B--2---:R-:W-:Y:S01]  /*01c0*/  FADD R30, R13, R21 ;  /* 0x000000150d1e7221 */ /* 0x004fe20000000000 */
[----:B------:R-:W-:Y:S01]  /*01d0*/  FADD R27, R12, R20 ;  /* 0x000000140c1b7221 */ /* 0x000fe20000000000 */
[----:B0-----:R-:W-:-:S04]  /*01e0*/  IMAD.WIDE R20, R3, 0x4, R32 ;  /* 0x0000000403147825 */ /* 0x001fc800078e0220 */
[----:B------:R-:W-:-:S04]  /*01f0*/  IMAD.WIDE R12, R2, 0x4, R32 ;  /* 0x00000004020c7825 */ /* 0x000fc800078e0220 */
[----:B------:R-:W-:Y:S01]  /*0200*/  FADD R24, R15, R23 ;  /* 0x000000170f187221 */ /* 0x000fe20000000000 */
[----:B------:R-:W-:Y:S02]  /*0210*/  FADD R25, R14, R22 ;  /* 0x000000160e197221 */ /* 0x000fe40000000000 */
[----:B------:R-:W2:Y:S04]  /*0220*/  LDG.E.EL.128 R20, desc[UR4][R20.64] ;  /* 0x0000000414147981 */ /* 0x000ea8000c2e1d00 */
[----:B------:R-:W5:Y:S01]  /*0230*/  LDG.E.EL.128 R12, desc[UR4][R12.64] ;  /* 0x000000040c0c7981 */ /* 0x000f62000c2e1d00 */
[----:B---3--:R-:W-:Y:S01]  /*0240*/  FADD R26, R7, R11 ;  /* 0x0000000b071a7221 */ /* 0x008fe20000000000 */
[----:B------:R-:W-:Y:S01]  /*0250*/  FADD R7, R6, R10 ;  /* 0x0000000a06077221 */ /* 0x000fe20000000000 */
[----:B----4-:R-:W-:Y:S01]  /*0260*/  FADD R16, R16, 9.9999997473787516356e-06 ;  /* 0x3727c5ac10107421 */ /* 0x010fe20000000000 */
[----:B------:R-:W-:-:S03]  /*0270*/  FADD R17, R17, 9.9999997473787516356e-06 ;  /* 0x3727c5ac11117421 */ /* 0x000fc60000000000 */
[----:B------:R-:W0:Y:S01]  /*0280*/  MUFU.SQRT R11, R16 ;  /* 0x00000010000b7308 */ /* 0x000e220000002000 */
[----:B------:R-:W-:Y:S01]  /*0290*/  FADD R18, R18, 9.9999997473787516356e-06 ;  /* 0x3727c5ac12127421 */ /* 0x000fe20000000000 */
[----:B------:R-:W-:Y:S01]  /*02a0*/  FADD R19, R19, 9.9999997473787516356e-06 ;  /* 0x3727c5ac13137421 */ /* 0x000fe20000000000 */
[----:B------:R-:W-:-:S05]  /*02b0*/  FADD R6, R5, R9 ;  /* 0x0000000905067221 */ /* 0x000fca0000000000 */
[----:B------:R-:W1:Y:S08]  /*02c0*/  MUFU.SQRT R10, R17 ;  /* 0x00000011000a7308 */ /* 0x000e700000002000 */
[----:B------:R-:W3:Y:S01]  /*02d0*/  MUFU.SQRT R9, R18 ;  /* 0x0000001200097308 */ /* 0x000ee20000002000 */
[----:B0-----:R-:W-:-:S07]  /*02e0*/  FSETP.GT.AND P6, PT, R11, 8.50705917302346158658e+37, PT ;  /* 0x7e8000000b00780b */ /* 0x001fce0003fc4000 */
[----:B------:R-:W0:Y:S01]  /*02f0*/  MUFU.SQRT R5, R19 ;  /* 0x0000001300057308 */ /* 0x000e220000002000 */
[C---:B------:R-:W-:Y:S01]  /*0300*/  FSETP.GEU.AND P5, PT, R11.reuse, 1.175494350822287508e-38, PT ;  /* 0x008000000b00780b */ /* 0x040fe20003fae000 */
[----:B------:R-:W-:Y:S01]  /*0310*/  HFMA2.MMA R32, -RZ, RZ, 1.625, 0 ;  /* 0x3e800000ff207435 */ /* 0x000fe200000001ff */
[C---:B-1----:R-:W-:Y:S02]  /*0320*/  FSETP.GT.AND P4, PT, R10.reuse, 8.50705917302346158658e+37, PT ;  /* 0x7e8000000a00780b */ /* 0x042fe40003f84000 */
[----:B------:R-:W-:Y:S01]  /*0330*/  FSETP.GEU.AND P1, PT, R10, 1.175494350822287508e-38, PT ;  /* 0x008000000a00780b */ /* 0x000fe20003f2e000 */
[----:B------:R-:W-:Y:S01]  /*0340*/  @P6 FMUL R11, R11, 0.25 ;  /* 0x3e8000000b0b6820 */ /* 0x000fe20000400000 */
[C---:B---3--:R-:W-:Y:S01]  /*0350*/  FSETP.GT.AND P3, PT, R9.reuse, 8.50705917302346158658e+37, PT ;  /* 0x7e8000000900780b */ /* 0x048fe20003f64000 */
[----:B------:R-:W-:Y:S01]  /*0360*/  FADD R31, R4, R8 ;  /* 0x00000008041f7221 */ /* 0x000fe20000000000 */
[----:B------:R-:W-:-:S03]  /*0370*/  FSETP.GEU.AND P0, PT, R9, 1.175494350822287508e-38, PT ;  /* 0x008000000900780b */ /* 0x000fc60003f0e000 */
[----:B------:R-:W-:Y:S02]  /*0380*/  FSEL R4, R32, 1, P6 ;  /* 0x3f80000020047808 */ /* 0x000fe40003000000 */
[----:B0-----:R-:W-:Y:S01]  /*0390*/  FSETP.GT.AND P2, PT, R5, 8.50705917302346158658e+37, PT ;  /* 0x7e8000000500780b */ /* 0x001fe20003f44000 */
[----:B------:R-:W-:Y:S01]  /*03a0*/  @!P5 FMUL R11, R11, 16777216 ;  /* 0x4b8000000b0bd820 */ /* 0x000fe20000400000 */
[----:B------:R-:W-:Y:S01]  /*03b0*/  FSETP.GEU.AND P6, PT, R5, 1.175494350822287508e-38, PT ;  /* 0x008000000500780b */ /* 0x000fe20003fce000 */
[----:B------:R-:W-:-:S04]  /*03c0*/  @P4 FMUL R10, R10, 0.25 ;  /* 0x3e8000000a0a4820 */ /* 0x000fc80000400000 */
[----:B------:R-:W0:Y:S01]  /*03d0*/  MUFU.RCP R11, R11 ;  /* 0x0000000b000b7308 */ /* 0x000e220000001000 */
[----:B------:R-:W-:Y:S01]  /*03e0*/  @!P1 FMUL R10, R10, 16777216 ;  /* 0x4b8000000a0a9820 */ /* 0x000fe20000400000 */
[----:B------:R-:W-:-:S04]  /*03f0*/  @P3 FMUL R9, R9, 0.25 ;  /* 0x3e80000009093820 */ /* 0x000fc80000400000 */
[----:B------:R-:W-:Y:S01]  /*0400*/  @P2 FMUL R5, R5, 0.25 ;  /* 0x3e80000005052820 */ /* 0x000fe20000400000 */
[----:B------:R-:W-:-:S03]  /*0410*/  @!P0 FMUL R9, R9, 16777216 ;  /* 0x4b80000009098820 */ /* 0x000fc60000400000 */
[----:B------:R-:W-:Y:S01]  /*0420*/  @!P6 FMUL R5, R5, 16777216 ;  /* 0x4b8000000505e820 */ /* 0x000fe20000400000 */
[----:B------:R-:W-:-:S03]  /*0430*/  @!P5 FMUL R4, R4, 16777216 ;  /* 0x4b8000000404d820 */ /* 0x000fc60000400000 */
[----:B------:R-:W-:Y:S01]  /*0440*/  MUFU.RCP R34, R5 ;  /* 0x0000000500227308 */ /* 0x000fe20000001000 */
[----:B--2---:R-:W-:Y:S01]  /*0450*/  FADD R17, -R21, R30 ;  /* 0x0000001e15117221 */ /* 0x004fe20000000100 */
[----:B------:R-:W-:Y:S01]  /*0460*/  FADD R18, -R22, R25 ;  /* 0x0000001916127221 */ /* 0x000fe20000000100 */
[----:B------:R-:W-:Y:S01]  /*0470*/  FADD R19, -R23, R24 ;  /* 0x0000001817137221 */ /* 0x000fe20000000100 */
[----:B-----5:R-:W-:Y:S01]  /*0480*/  FADD R12, -R12, R31 ;  /* 0x0000001f0c0c7221 */ /* 0x020fe20000000100 */
[----:B------:R-:W1:Y:S01]  /*0490*/  LDC.64 R22, c[0x0][0x230] ;  /* 0x00008c00ff167b82 */ /* 0x000e620000000a00 */
[----:B------:R-:W-:-:S07]  /*04a0*/  FADD R16, -R20, R27 ;  /* 0x0000001b14107221 */ /* 0x000fce0000000100 */
[----:B------:R-:W2:Y:S01]  /*04b0*/  LDC.64 R30, c[0x0][0x238] ;  /* 0x00008e00ff1e7b82 */ /* 0x000ea20000000a00 */
[----:B------:R-:W3:Y:S01]  /*04c0*/  MUFU.RCP R20, R10 ;  /* 0x0000000a00147308 */ /* 0x000ee20000001000 */
[----:B------:R-:W-:Y:S01]  /*04d0*/  FADD R14, -R14, R7 ;  /* 0x000000070e0e7221 */ /* 0x000fe20000000100 */
[----:B------:R-:W-:Y:S01]  /*04e0*/  FSEL R7, R32, 1, P4 ;  /* 0x3f80000020077808 */ /* 0x000fe20002000000 */
[----:B0-----:R-:W-:-:S05]  /*04f0*/  FMUL R25, R11, R4 ;  /* 0x000000040b197220 */ /* 0x001fca0000400000 */
[----:B------:R2:W0:Y:S01]  /*0500*/  MUFU.RCP R21, R9 ;  /* 0x0000000900157308 */ /* 0x0004220000001000 */
[C---:B------:R-:W-:Y:S01]  /*0510*/  FSEL R4, R32.reuse, 1, P3 ;  /* 0x3f80000020047808 */ /* 0x040fe20001800000 */
[----:B------:R-:W-:Y:S01]  /*0520*/  @!P1 FMUL R7, R7, 16777216 ;  /* 0x4b80000007079820 */ /* 0x000fe20000400000 */
[----:B------:R-:W-:Y:S01]  /*0530*/  FSEL R11, R32, 1, P2 ;  /* 0x3f800000200b7808 */ /* 0x000fe20001000000 */
[----:B------:R-:W-:Y:S02]  /*0540*/  FADD R13, -R13, R6 ;  /* 0x000000060d0d7221 */ /* 0x000fe40000000100 */
[----:B------:R-:W-:Y:S01]  /*0550*/  @!P0 FMUL R4, R4, 16777216 ;  /* 0x4b80000004048820 */ /* 0x000fe20000400000 */
[----:B---3--:R-:W-:Y:S01]  /*0560*/  FMUL R20, R20, R7 ;  /* 0x0000000714147220 */ /* 0x008fe20000400000 */
[----:B------:R-:W-:Y:S01]  /*0570*/  @!P6 FMUL R11, R11, 16777216 ;  /* 0x4b8000000b0be820 */ /* 0x000fe20000400000 */
[----:B-1----:R-:W-:-:S04]  /*0580*/  IMAD.WIDE R6, R3, 0x4, R22 ;  /* 0x0000000403067825 */ /* 0x002fc800078e0216 */
[----:B--2---:R-:W-:-:S04]  /*0590*/  IMAD.WIDE R8, R3, 0x4, R30 ;  /* 0x0000000403087825 */ /* 0x004fc800078e021e */
[----:B0-----:R-:W-:Y:S01]  /*05a0*/  FMUL R21, R21, R4 ;  /* 0x0000000415157220 */ /* 0x001fe20000400000 */
[----:B------:R-:W-:Y:S01]  /*05b0*/  FMUL R34, R34, R11 ;  /* 0x0000000b22227220 */ /* 0x000fe20000400000 */
[----:B------:R-:W2:Y:S04]  /*05c0*/  LDG.E.EL.128 R4, desc[UR4][R6.64] ;  /* 0x0000000406047981 */ /* 0x000ea8000c2e1d00 */
[----:B------:R-:W2:Y:S01]  /*05d0*/  LDG.E.EL.128 R8, desc[UR4][R8.64] ;  /* 0x0000000408087981 */ /* 0x000ea2000c2e1d00 */
[----:B------:R-:W-:-:S04]  /*05e0*/  IMAD.WIDE R28, R2, 0x4, R28 ;  /* 0x00000004021c7825 */ /* 0x000fc800078e021c */
[----:B------:R-:W-:Y:S01]  /*05f0*/  FADD R15, -R15, R26 ;  /* 0x0000001a0f0f7221 */ /* 0x000fe20000000100 */
[C---:B------:R-:W-:Y:S02]  /*0600*/  IMAD.WIDE R26, R2.reuse, 0x4, R30 ;  /* 0x00000004021a7825 */ /* 0x040fe400078e021e */
[----:B------:R-:W3:Y:S02]  /*0610*/  LDG.E.EL.128 R28, desc[UR4][R28.64] ;  /* 0x000000041c1c7981 */ /* 0x000ee4000c2e1d00 */
[----:B------:R-:W-:Y:S01]  /*0620*/  FMUL R25, R25, R16 ;  /* 0x0000001019197220 */ /* 0x000fe20000400000 */
[----:B------:R-:W-:-:S04]  /*0630*/  IMAD.WIDE R22, R2, 0x4, R22 ;  /* 0x0000000402167825 */ /* 0x000fc800078e0216 */
[----:B------:R-:W-:Y:S01]  /*0640*/  FMUL R20, R20, R17 ;  /* 0x0000001114147220 */ /* 0x000fe20000400000 */
[----:B------:R-:W-:Y:S01]  /*0650*/  FMUL R21, R21, R18 ;  /* 0x0000001215157220 */ /* 0x000fe20000400000 */
[----:B--2---:R-:W-:Y:S02]  /*0660*/  FFMA R4, R4, R25, R8 ;  /* 0x0000001904047223 */ /* 0x004fe40000000008 */
[----:B------:R-:W-:Y:S01]  /*0670*/  FFMA R5, R5, R20, R9 ;  /* 0x0000001405057223 */ /* 0x000fe20000000009 */
[----:B------:R-:W-:Y:S01]  /*0680*/  FFMA R6, R6, R21, R10 ;  /* 0x0000001506067223 */ /* 0x000fe2000000000a */
[----:B------:R-:W2:Y:S04]  /*0690*/  LDG.E.EL.128 R24, desc[UR4][R26.64] ;  /* 0x000000041a187981 */ /* 0x000ea8000c2e1d00 */
[----:B------:R-:W2:Y:S01]  /*06a0*/  LDG.E.EL.128 R20, desc[UR4][R22.64] ;  /* 0x0000000416147981 */ /* 0x000ea2000c2e1d00 */
[----:B---3--:R-:W-:-:S04]  /*06b0*/  FADD R2, R28, 9.9999997473787516356e-06 ;  /* 0x3727c5ac1c027421 */ /* 0x008fc80000000000 */
[----:B------:R-:W0:Y:S02]  /*06c0*/  MUFU.SQRT R8, R2 ;  /* 0x0000000200087308 */ /* 0x000e240000002000 */
[C---:B0-----:R-:W-:Y:S02]  /*06d0*/  FSETP.GT.AND P0, PT, R8.reuse, 8.50705917302346158658e+37, PT ;  /* 0x7e8000000800780b */ /* 0x041fe40003f04000 */
[----:B------:R-:W-:Y:S01]  /*06e0*/  FSETP.GEU.AND P1, PT, R8, 1.175494350822287508e-38, PT ;  /* 0x008000000800780b */ /* 0x000fe20003f2e000 */
[----:B------:R-:W-:-:S04]  /*06f0*/  FADD R29, R29, 9.9999997473787516356e-06 ;  /* 0x3727c5ac1d1d7421 */ /* 0x000fc80000000000 */
[----:B------:R-:W0:Y:S06]  /*0700*/  MUFU.SQRT R9, R29 ;  /* 0x0000001d00097308 */ /* 0x000e2c0000002000 */
[----:B------:R-:W-:-:S04]  /*0710*/  @P0 FMUL R8, R8, 0.25 ;  /* 0x3e80000008080820 */ /* 0x000fc80000400000 */
[----:B------:R-:W-:-:S04]  /*0720*/  @!P1 FMUL R8, R8, 16777216 ;  /* 0x4b80000008089820 */ /* 0x000fc80000400000 */
[----:B------:R-:W1:Y:S01]  /*0730*/  MUFU.RCP R3, R8 ;  /* 0x0000000800037308 */ /* 0x000e620000001000 */
[----:B------:R-:W-:Y:S01]  /*0740*/  FSEL R10, R32, 1, P0 ;  /* 0x3f800000200a7808 */ /* 0x000fe20000000000 */
[----:B------:R-:W-:Y:S01]  /*0750*/  FADD R30, R30, 9.9999997473787516356e-06 ;  /* 0x3727c5ac1e1e7421 */ /* 0x000fe20000000000 */
[----:B------:R-:W-:-:S03]  /*0760*/  FADD R31, R31, 9.9999997473787516356e-06 ;  /* 0x3727c5ac1f1f7421 */ /* 0x000fc60000000000 */
[----:B------:R-:W-:Y:S01]  /*0770*/  @!P1 FMUL R10, R10, 16777216 ;  /* 0x4b8000000a0a9820 */ /* 0x000fe20000400000 */
[C---:B0-----:R-:W-:Y:S01]  /*0780*/  FSETP.GT.AND P0, PT, R9.reuse, 8.50705917302346158658e+37, PT ;  /* 0x7e8000000900780b */ /* 0x041fe20003f04000 */
[----:B------:R-:W0:Y:S01]  /*0790*/  MUFU.SQRT R2, R30 ;  /* 0x0000001e00027308 */ /* 0x000e220000002000 */
[----:B------:R-:W-:Y:S01]  /*07a0*/  FSETP.GEU.AND P1, PT, R9, 1.175494350822287508e-38, PT ;  /* 0x008000000900780b */ /* 0x000fe20003f2e000 */
[----:B-1----:R-:W-:-:S06]  /*07b0*/  FMUL R3, R3, R10 ;  /* 0x0000000a03037220 */ /* 0x002fcc0000400000 */
[----:B------:R-:W1:Y:S01]  /*07c0*/  MUFU.SQRT R10, R31 ;  /* 0x0000001f000a7308 */ /* 0x000e620000002000 */
[----:B------:R-:W-:-:S03]  /*07d0*/  FSEL R8, R32, 1, P0 ;  /* 0x3f80000020087808 */ /* 0x000fc60000000000 */
[----:B------:R-:W-:Y:S01]  /*07e0*/  @P0 FMUL R9, R9, 0.25 ;  /* 0x3e80000009090820 */ /* 0x000fe20000400000 */
[----:B0-----:R-:W-:-:S03]  /*07f0*/  FSETP.GT.AND P0, PT, R2, 8.50705917302346158658e+37, PT ;  /* 0x7e8000000200780b */ /* 0x001fc60003f04000 */
[----:B------:R-:W-:Y:S01]  /*0800*/  @!P1 FMUL R9, R9, 16777216 ;  /* 0x4b80000009099820 */ /* 0x000fe20000400000 */
[----:B------:R-:W-:Y:S01]  /*0810*/  @!P1 FMUL R8, R8, 16777216 ;  /* 0x4b80000008089820 */ /* 0x000fe20000400000 */
[----:B------:R-:W-:Y:S02]  /*0820*/  FSETP.GEU.AND P2, PT, R2, 1.175494350822287508e-38, PT ;  /* 0x008000000200780b */ /* 0x000fe40003f4e000 */
[C---:B-1----:R-:W-:Y:S02]  /*0830*/  FSETP.GT.AND P1, PT, R10.reuse, 8.50705917302346158658e+37, PT ;  /* 0x7e8000000a00780b */ /* 0x042fe40003f24000 */
[----:B------:R-:W-:-:S04]  /*0840*/  FSETP.GEU.AND P3, PT, R10, 1.175494350822287508e-38, PT ;  /* 0x008000000a00780b */ /* 0x000fc80003f6e000 */
[----:B------:R-:W-:Y:S01]  /*0850*/  @P0 FMUL R2, R2, 0.25 ;  /* 0x3e80000002020820 */ /* 0x000fe20000400000 */
[----:B------:R-:W0:Y:S01]  /*0860*/  MUFU.RCP R9, R9 ;  /* 0x0000000900097308 */ /* 0x000e220000001000 */
[----:B------:R-:W-:-:S03]  /*0870*/  FMUL R3, R3, R12 ;  /* 0x0000000c03037220 */ /* 0x000fc60000400000 */
[----:B------:R-:W-:Y:S02]  /*0880*/  @!P2 FMUL R2, R2, 16777216 ;  /* 0x4b8000000202a820 */ /* 0x000fe40000400000 */
[----:B------:R-:W-:-:S04]  /*0890*/  @P1 FMUL R10, R10, 0.25 ;  /* 0x3e8000000a0a1820 */ /* 0x000fc80000400000 */
[----:B------:R-:W-:Y:S01]  /*08a0*/  @!P3 FMUL R10, R10, 16777216 ;  /* 0x4b8000000a0ab820 */ /* 0x000fe20000400000 */
[----:B------:R-:W-:Y:S01]  /*08b0*/  FMUL R34, R34, R19 ;  /* 0x0000001322227220 */ /* 0x000fe20000400000 */
[----:B------:R-:W1:Y:S03]  /*08c0*/  MUFU.RCP R2, R2 ;  /* 0x0000000200027308 */ /* 0x000e660000001000 */
[----:B------:R-:W-:Y:S01]  /*08d0*/  FFMA R7, R7, R34, R11 ;  /* 0x0000002207077223 */ /* 0x000fe2000000000b */
[C---:B------:R-:W-:Y:S02]  /*08e0*/  FSEL R11, R32.reuse, 1, P0 ;  /* 0x3f800000200b7808 */ /* 0x040fe40000000000 */
[----:B------:R-:W-:Y:S01]  /*08f0*/  FSEL R32, R32, 1, P1 ;  /* 0x3f80000020207808 */ /* 0x000fe20000800000 */
[----:B0-----:R-:W-:Y:S02]  /*0900*/  FMUL R8, R9, R8 ;  /* 0x0000000809087220 */ /* 0x001fe40000400000 */
[----:B------:R-:W-:-:S02]  /*0910*/  @!P2 FMUL R11, R11, 16777216 ;  /* 0x4b8000000b0ba820 */ /* 0x000fc40000400000 */
[----:B------:R-:W-:Y:S02]  /*0920*/  @!P3 FMUL R32, R32, 16777216 ;  /* 0x4b8000002020b820 */ /* 0x000fe40000400000 */
[----:B-1----:R-:W-:-:S04]  /*0930*/  FMUL R11, R2, R11 ;  /* 0x0000000b020b7220 */ /* 0x002fc80000400000 */
[----:B------:R-:W-:Y:S01]  /*0940*/  FMUL R11, R11, R14 ;  /* 0x0000000e0b0b7220 */ /* 0x000fe20000400000 */
[C---:B------:R-:W-:Y:S02]  /*0950*/  FSETP.GEU.AND P6, PT, R7.reuse, RZ, PT ;  /* 0x000000ff0700720b */ /* 0x040fe40003fce000 */
[----:B------:R-:W-:Y:S02]  /*0960*/  FSETP.GEU.AND P0, PT, R6, RZ, PT ;  /* 0x000000ff0600720b */ /* 0x000fe40003f0e000 */
[----:B------:R-:W-:Y:S02]  /*0970*/  SEL R7, R7, RZ, P6 ;  /* 0x000000ff07077207 */ /* 0x000fe40003000000 */
[----:B------:R-:W-:Y:S02]  /*0980*/  FSETP.GEU.AND P1, PT, R5, RZ, PT ;  /* 0x000000ff0500720b */ /* 0x000fe40003f2e000 */
[----:B------:R-:W-:Y:S02]  /*0990*/  FSETP.GEU.AND P2, PT, R4, RZ, PT ;  /* 0x000000ff0400720b */ /* 0x000fe40003f4e000 */
[----:B------:R-:W-:-:S02]  /*09a0*/  SEL R6, R6, RZ, P0 ;  /* 0x000000ff06067207 */ /* 0x000fc40000000000 */
[----:B------:R-:W-:Y:S02]  /*09b0*/  SEL R5, R5, RZ, P1 ;  /* 0x000000ff05057207 */ /* 0x000fe40000800000 */
[----:B------:R-:W-:Y:S01]  /*09c0*/  SEL R4, R4, RZ, P2 ;  /* 0x000000ff04047207 */ /* 0x000fe20001000000 */
[----:B--2---:R-:W-:Y:S02]  /*09d0*/  FFMA R20, R20, R3, R24 ;  /* 0x0000000314147223 */ /* 0x004fe40000000018 */
[----:B------:R-:W0:Y:S01]  /*09e0*/  MUFU.RCP R3, R10 ;  /* 0x0000000a00037308 */ /* 0x000e220000001000 */
[----:B------:R-:W-:Y:S02]  /*09f0*/  FMUL R24, R8, R13 ;  /* 0x0000000d08187220 */ /* 0x000fe40000400000 */
[----:B------:R-:W1:Y:S01]  /*0a00*/  LDC.64 R8, c[0x0][0x240] ;  /* 0x00009000ff087b82 */ /* 0x000e620000000a00 */
[----:B0-----:R-:W-:-:S07]  /*0a10*/  FMUL R32, R3, R32 ;  /* 0x0000002003207220 */ /* 0x001fce0000400000 */
[----:B------:R-:W0:Y:S01]  /*0a20*/  LDC.64 R2, c[0x0][0x248] ;  /* 0x00009200ff027b82 */ /* 0x000e220000000a00 */
[----:B------:R-:W-:Y:S01]  /*0a30*/  FMUL R32, R32, R15 ;  /* 0x0000000f20207220 */ /* 0x000fe20000400000 */
[----:B------:R-:W-:Y:S01]  /*0a40*/  FFMA R21, R21, R24, R25 ;  /* 0x0000001815157223 */ /* 0x000fe20000000019 */
[----:B------:R-:W-:Y:S02]  /*0a50*/  FFMA R26, R22, R11, R26 ;  /* 0x0000000b161a7223 */ /* 0x000fe4000000001a */
[----:B------:R-:W-:Y:S01]  /*0a60*/  FFMA R27, R23, R32, R27 ;  /* 0x00000020171b7223 */ /* 0x000fe2000000001b */
[----:B------:R-:W-:Y:S02]  /*0a70*/  FSETP.GEU.AND P5, PT, R20, RZ, PT ;  /* 0x000000ff1400720b */ /* 0x000fe40003fae000 */
[----:B------:R-:W-:Y:S02]  /*0a80*/  FSETP.GEU.AND P3, PT, R26, RZ, PT ;  /* 0x000000ff1a00720b */ /* 0x000fe40003f6e000 */
[----:B------:R-:W-:-:S02]  /*0a90*/  FSETP.GEU.AND P4, PT, R21, RZ, PT ;  /* 0x000000ff1500720b */ /* 0x000fc40003f8e000 */
[----:B------:R-:W-:Y:S01]  /*0aa0*/  FSETP.GEU.AND P6, PT, R27, RZ, PT ;  /* 0x000000ff1b00720b */ /* 0x000fe20003fce000 */
[----:B-1----:R-:W-:Y:S01]  /*0ab0*/  IMAD.WIDE R22, R0, 0x4, R8 ;  /* 0x0000000400167825 */ /* 0x002fe200078e0208 */
[----:B------:R-:W-:Y:S02]  /*0ac0*/  SEL R10, R26, RZ, P3 ;  /* 0x000000ff1a0a7207 */ /* 0x000fe40001800000 */
[----:B------:R-:W-:Y:S02]  /*0ad0*/  SEL R9, R21, RZ, P4 ;  /* 0x000000ff15097207 */ /* 0x000fe40002000000 */
[----:B------:R-:W-:Y:S02]  /*0ae0*/  SEL R8, R20, RZ, P5 ;  /* 0x000000ff14087207 */ /* 0x000fe40002800000 */
[----:B------:R-:W-:Y:S01]  /*0af0*/  SEL R11, R27, RZ, P6 ;  /* 0x000000ff1b0b7207 */ /* 0x000fe20003000000 */
[----:B0-----:R-:W-:Y:S01]  /*0b00*/  IMAD.WIDE R2, R0, 0x4, R2 ;  /* 0x0000000400027825 */ /* 0x001fe200078e0202 */
[----:B------:R-:W-:Y:S04]  /*0b10*/  STG.E.128 desc[UR4][R22.64], R4 ;  /* 0x0000000416007986 */ /* 0x000fe8000c101d04 */
[----:B------:R-:W-:Y:S04]  /*0b20*/  STG.E.128 desc[UR4][R22.64+0x800], R8 ;  /* 0x0008000816007986 */ /* 0x000fe8000c101d04 */
[----:B------:R-:W-:Y:S04]  /*0b30*/  STG.E.128 desc[UR4][R2.64], R16 ;  /* 0x0000001002007986 */ /* 0x000fe8000c101d04 */
[----:B------:R-:W-:Y:S01]  /*0b40*/  STG.E.128 desc[UR4][R2.64+0x800], R12 ;  /* 0x0008000c02007986 */ /* 0x000fe2000c101d04 */
[----:B------:R-:W-:Y:S05]  /*0b50*/  EXIT ;  /* 0x000000000000794d */ /* 0x000fea0003800000 */
.L_x_0:
[----:B------:R-:W-:-:S00]  /*0b60*/  BRA `(.L_x_0) ;  /* 0xfffffffc00fc7947 */ /* 0x000fc0000383ffff */
[----:B------:R-:W-:-:S00]  /*0b70*/  NOP ;  /* 0x0000000000007918 */ /* 0x000fc00000000000 */
        /* <DEDUP_REMOVED lines=8> */
.L_x_1:


//--------------------- .nv.global.init           --------------------------
	.section	.nv.global.init,"aw",@progbits
.nv.global.init:
	.type		_$_str,@object
	.size		_$_str,(_$_str_$_2 - _$_str)
_$_str:
        /*0000*/ 	.byte	0x5f, 0x5f, 0x43, 0x55, 0x44, 0x41, 0x5f, 0x46, 0x54, 0x5a, 0x00
	.type		_$_str_$_2,@object
	.size		_$_str_$_2,(.L_1 - _$_str_$_2)
_$_str_$_2:
        /*000b*/ 	.byte	0x5f, 0x5f, 0x43, 0x55, 0x44, 0x41, 0x5f, 0x50, 0x52, 0x45, 0x43, 0x5f, 0x53, 0x51, 0x52, 0x54
        /*001b*/ 	.byte	0x00
.L_1:


//--------------------- .nv.constant0.triton_poi_fused__native_batch_norm_legit_no_training_add_native_batch_norm_backward_relu_20 --------------------------
	.section	.nv.constant0.triton_poi_fused__native_batch_norm_legit_no_training_add_native_batch_norm_backward_relu_20,"a",@progbits
	.sectionflags	@""
	.align	4
.nv.constant0.triton_poi_fused__native_batch_norm_legit_no_training_add_native_batch_norm_backward_relu_20:
	.zero		596
